	.headerflags	@"EF_CUDA_TEXMODE_UNIFIED EF_CUDA_64BIT_ADDRESS EF_CUDA_SM86 EF_CUDA_VIRTUAL_SM(EF_CUDA_SM86)"
	.elftype	@"ET_EXEC"


//--------------------- .nv.info                  --------------------------
	.section	.nv.info,"",@"SHT_CUDA_INFO"
	.align	4


	//----- nvinfo : EIATTR_REGCOUNT
	.align		4
        /*0000*/ 	.byte	0x04, 0x2f
        /*0002*/ 	.short	(.L_1 - .L_0)
	.align		4
.L_0:
        /*0004*/ 	.word	index@(triton_mm)
        /*0008*/ 	.word	0x00000026


	//----- nvinfo : EIATTR_MIN_STACK_SIZE
	.align		4
.L_1:
        /*000c*/ 	.byte	0x04, 0x12
        /*000e*/ 	.short	(.L_3 - .L_2)
	.align		4
.L_2:
        /*0010*/ 	.word	index@(triton_mm)
        /*0014*/ 	.word	0x00000000


	//----- nvinfo : EIATTR_FRAME_SIZE
	.align		4
.L_3:
        /*0018*/ 	.byte	0x04, 0x11
        /*001a*/ 	.short	(.L_5 - .L_4)
	.align		4
.L_4:
        /*001c*/ 	.word	index@(triton_mm)
        /*0020*/ 	.word	0x00000000


	//----- nvinfo : EIATTR_MIN_STACK_SIZE
	.align		4
.L_5:
        /*0024*/ 	.byte	0x04, 0x12
        /*0026*/ 	.short	(.L_7 - .L_6)
	.align		4
.L_6:
        /*0028*/ 	.word	index@(triton_mm)
        /*002c*/ 	.word	0x00000000
.L_7:


//--------------------- .nv.info.triton_mm        --------------------------
	.section	.nv.info.triton_mm,"",@"SHT_CUDA_INFO"
	.sectionflags	@""
	.align	4


	//----- nvinfo : EIATTR_CUDA_API_VERSION
	.align		4
        /*0000*/ 	.byte	0x04, 0x37
        /*0002*/ 	.short	(.L_9 - .L_8)
.L_8:
        /*0004*/ 	.word	0x0000007c


	//----- nvinfo : EIATTR_SW2861232_WAR
	.align		4
.L_9:
        /*0008*/ 	.byte	0x01, 0x35
	.zero		2


	//----- nvinfo : EIATTR_PARAM_CBANK
	.align		4
        /*000c*/ 	.byte	0x04, 0x0a
        /*000e*/ 	.short	(.L_11 - .L_10)
	.align		4
.L_10:
        /*0010*/ 	.word	index@(.nv.constant0.triton_mm)
        /*0014*/ 	.short	0x0160
        /*0016*/ 	.short	0x0020


	//----- nvinfo : EIATTR_CBANK_PARAM_SIZE
	.align		4
.L_11:
        /*0018*/ 	.byte	0x03, 0x19
        /*001a*/ 	.short	0x0020


	//----- nvinfo : EIATTR_KPARAM_INFO
	.align		4
        /*001c*/ 	.byte	0x04, 0x17
        /*001e*/ 	.short	(.L_13 - .L_12)
.L_12:
        /*0020*/ 	.word	0x00000000
        /*0024*/ 	.short	0x0003
        /*0026*/ 	.short	0x0018
        /*0028*/ 	.byte	0x00, 0xf4, 0x21, 0x00


	//----- nvinfo : EIATTR_KPARAM_INFO
	.align		4
.L_13:
        /*002c*/ 	.byte	0x04, 0x17
        /*002e*/ 	.short	(.L_15 - .L_14)
.L_14:
        /*0030*/ 	.word	0x00000000
        /*0034*/ 	.short	0x0002
        /*0036*/ 	.short	0x0010
        /*0038*/ 	.byte	0x00, 0xf4, 0x21, 0x00


	//----- nvinfo : EIATTR_KPARAM_INFO
	.align		4
.L_15:
        /*003c*/ 	.byte	0x04, 0x17
        /*003e*/ 	.short	(.L_17 - .L_16)
.L_16:
        /*0040*/ 	.word	0x00000000
        /*0044*/ 	.short	0x0001
        /*0046*/ 	.short	0x0008
        /*0048*/ 	.byte	0x00, 0xf4, 0x21, 0x00


	//----- nvinfo : EIATTR_KPARAM_INFO
	.align		4
.L_17:
        /*004c*/ 	.byte	0x04, 0x17
        /*004e*/ 	.short	(.L_19 - .L_18)
.L_18:
        /*0050*/ 	.word	0x00000000
        /*0054*/ 	.short	0x0000
        /*0056*/ 	.short	0x0000
        /*0058*/ 	.byte	0x00, 0xf4, 0x21, 0x00


	//----- nvinfo : EIATTR_MAXREG_COUNT
	.align		4
.L_19:
        /*005c*/ 	.byte	0x03, 0x1b
        /*005e*/ 	.short	0x00ff


	//----- nvinfo : EIATTR_EXIT_INSTR_OFFSETS
	.align		4
        /*0060*/ 	.byte	0x04, 0x1c
        /*0062*/ 	.short	(.L_21 - .L_20)


	//   ....[0]....
.L_20:
        /*0064*/ 	.word	0x00006410


	//   ....[1]....
        /*0068*/ 	.word	0x00006460


	//----- nvinfo : EIATTR_REQNTID
	.align		4
.L_21:
        /*006c*/ 	.byte	0x04, 0x10
        /*006e*/ 	.short	(.L_23 - .L_22)
.L_22:
        /*0070*/ 	.word	0x00000100
        /*0074*/ 	.word	0x00000001
        /*0078*/ 	.word	0x00000001
.L_23:


//--------------------- .nv.callgraph             --------------------------
	.section	.nv.callgraph,"",@"SHT_CUDA_CALLGRAPH"
	.align	4
	.sectionentsize	8
	.align		4
        /*0000*/ 	.word	0x00000000
	.align		4
        /*0004*/ 	.word	0xffffffff
	.align		4
        /*0008*/ 	.word	0x00000000
	.align		4
        /*000c*/ 	.word	0xfffffffe
	.align		4
        /*0010*/ 	.word	0x00000000
	.align		4
        /*0014*/ 	.word	0xfffffffd
	.align		4
        /*0018*/ 	.word	0x00000000
	.align		4
        /*001c*/ 	.word	0xfffffffc


//--------------------- .nv.rel.action            --------------------------
	.section	.nv.rel.action,"",@"SHT_CUDA_RELOCINFO"
	.align	8
	.sectionentsize	8
        /*0000*/ 	.byte	0x73, 0x00, 0x00, 0x00, 0x00, 0x00, 0x00, 0x00, 0x00, 0x00, 0x00, 0x11, 0x25, 0x00, 0x05, 0x36


//--------------------- .nv.constant0.triton_mm   --------------------------
	.section	.nv.constant0.triton_mm,"a",@progbits
	.sectionflags	@""
	.align	4
.nv.constant0.triton_mm:
	.zero		384


//--------------------- .text.triton_mm           --------------------------
	.section	.text.triton_mm,"ax",@progbits
	.sectionflags	@"SHF_BARRIERS=1"
	.sectioninfo	@"SHI_REGISTERS=38"
	.align	128
        .global         triton_mm
        .type           triton_mm,@function
        .size           triton_mm,(.L_x_1 - triton_mm)
        .other          triton_mm,@"STO_CUDA_ENTRY STV_DEFAULT"
triton_mm:
.text.triton_mm:
[----:B------:R-:W-:Y:S02]  /*0000*/  IMAD.MOV.U32 R1, RZ, RZ, c[0x0][0x28] ;  /* 0x00000a00ff017624 */ /* 0x000fe400078e00ff */
[----:B------:R-:W1:Y:S01]  /*0010*/  S2R R7, SR_CTAID.X ;  /* 0x0000000000077919 */ /* 0x000e620000002500 */
[----:B------:R-:W-:Y:S01]  /*0020*/  IMAD.MOV.U32 R5, RZ, RZ, -0x8 ;  /* 0xfffffff8ff057424 */ /* 0x000fe200078e00ff */
[----:B------:R-:W-:Y:S01]  /*0030*/  ULDC.64 UR4, c[0x0][0x118] ;  /* 0x0000460000047ab9 */ /* 0x000fe20000000a00 */
[----:B-1----:R-:W-:-:S05]  /*0040*/  IMAD.HI R0, R7, 0x2aaaaaab, RZ ;  /* 0x2aaaaaab07007827 */ /* 0x002fca00078e02ff */
[----:B------:R-:W-:-:S04]  /*0050*/  SHF.R.U32.HI R3, RZ, 0x1f, R0 ;  /* 0x0000001fff037819 */ /* 0x000fc80000011600 */
[----:B------:R-:W-:-:S05]  /*0060*/  LEA.HI.SX32 R0, R0, R3, 0x19 ;  /* 0x0000000300007211 */ /* 0x000fca00078fcaff */
[C---:B------:R-:W-:Y:S02]  /*0070*/  IMAD R2, R0.reuse, R5, 0x41 ;  /* 0x0000004100027424 */ /* 0x040fe400078e0205 */
[----:B------:R-:W-:-:S03]  /*0080*/  IMAD R6, R0, -0x300, R7 ;  /* 0xfffffd0000067824 */ /* 0x000fc600078e0207 */
[----:B------:R-:W-:Y:S02]  /*0090*/  IMNMX R5, R2, 0x8, PT ;  /* 0x0000000802057817 */ /* 0x000fe40003800200 */
[----:B------:R-:W-:Y:S02]  /*00a0*/  IABS R10, R6 ;  /* 0x00000006000a7213 */ /* 0x000fe40000000000 */
[-C--:B------:R-:W-:Y:S02]  /*00b0*/  IABS R9, R5.reuse ;  /* 0x0000000500097213 */ /* 0x080fe40000000000 */
[----:B------:R-:W-:Y:S02]  /*00c0*/  LOP3.LUT R6, R6, R5, RZ, 0x3c, !PT ;  /* 0x0000000506067212 */ /* 0x000fe400078e3cff */
[----:B------:R-:W1:Y:S02]  /*00d0*/  I2F.RP R4, R9 ;  /* 0x0000000900047306 */ /* 0x000e640000209400 */
[----:B------:R-:W-:-:S06]  /*00e0*/  ISETP.GE.AND P2, PT, R6, RZ, PT ;  /* 0x000000ff0600720c */ /* 0x000fcc0003f46270 */
[----:B-1----:R-:W1:Y:S02]  /*00f0*/  MUFU.RCP R4, R4 ;  /* 0x0000000400047308 */ /* 0x002e640000001000 */
[----:B-1----:R-:W-:Y:S02]  /*0100*/  IADD3 R2, R4, 0xffffffe, RZ ;  /* 0x0ffffffe04027810 */ /* 0x002fe40007ffe0ff */
[----:B------:R-:W-:-:S04]  /*0110*/  IABS R4, R7 ;  /* 0x0000000700047213 */ /* 0x000fc80000000000 */
[----:B------:R1:W2:Y:S02]  /*0120*/  F2I.FTZ.U32.TRUNC.NTZ R3, R2 ;  /* 0x0000000200037305 */ /* 0x0002a4000021f000 */
[----:B-1----:R-:W-:Y:S02]  /*0130*/  IMAD.MOV.U32 R2, RZ, RZ, RZ ;  /* 0x000000ffff027224 */ /* 0x002fe400078e00ff */
[----:B--2---:R-:W-:-:S04]  /*0140*/  IMAD.MOV R8, RZ, RZ, -R3 ;  /* 0x000000ffff087224 */ /* 0x004fc800078e0a03 */
[----:B------:R-:W-:Y:S01]  /*0150*/  IMAD R11, R8, R9, RZ ;  /* 0x00000009080b7224 */ /* 0x000fe200078e02ff */
[----:B------:R-:W-:-:S03]  /*0160*/  IABS R8, R5 ;  /* 0x0000000500087213 */ /* 0x000fc60000000000 */
[----:B------:R-:W-:-:S04]  /*0170*/  IMAD.HI.U32 R3, R3, R11, R2 ;  /* 0x0000000b03037227 */ /* 0x000fc800078e0002 */
[----:B------:R-:W-:Y:S02]  /*0180*/  IMAD.MOV R11, RZ, RZ, -R8 ;  /* 0x000000ffff0b7224 */ /* 0x000fe400078e0a08 */
[----:B------:R-:W-:Y:S02]  /*0190*/  IMAD.MOV.U32 R8, RZ, RZ, R10 ;  /* 0x000000ffff087224 */ /* 0x000fe400078e000a */
[----:B------:R-:W-:-:S04]  /*01a0*/  IMAD.HI.U32 R2, R3, R4, RZ ;  /* 0x0000000403027227 */ /* 0x000fc800078e00ff */
[----:B------:R-:W-:-:S04]  /*01b0*/  IMAD.HI.U32 R3, R3, R8, RZ ;  /* 0x0000000803037227 */ /* 0x000fc800078e00ff */
[-C--:B------:R-:W-:Y:S02]  /*01c0*/  IMAD R2, R2, R11.reuse, R4 ;  /* 0x0000000b02027224 */ /* 0x080fe400078e0204 */
[----:B------:R-:W-:Y:S02]  /*01d0*/  IMAD R4, R3, R11, R8 ;  /* 0x0000000b03047224 */ /* 0x000fe400078e0208 */
[----:B------:R-:W1:Y:S01]  /*01e0*/  S2R R8, SR_TID.X ;  /* 0x0000000000087919 */ /* 0x000e620000002100 */
[C---:B------:R-:W-:Y:S02]  /*01f0*/  ISETP.GT.U32.AND P1, PT, R9.reuse, R2, PT ;  /* 0x000000020900720c */ /* 0x040fe40003f24070 */
[----:B------:R-:W-:-:S11]  /*0200*/  ISETP.GT.U32.AND P0, PT, R9, R4, PT ;  /* 0x000000040900720c */ /* 0x000fd60003f04070 */
[--C-:B------:R-:W-:Y:S01]  /*0210*/  @!P1 IMAD.IADD R2, R2, 0x1, -R9.reuse ;  /* 0x0000000102029824 */ /* 0x100fe200078e0a09 */
[----:B------:R-:W-:Y:S01]  /*0220*/  ISETP.GE.AND P1, PT, R7, RZ, PT ;  /* 0x000000ff0700720c */ /* 0x000fe20003f26270 */
[----:B------:R-:W-:Y:S01]  /*0230*/  @!P0 IMAD.IADD R4, R4, 0x1, -R9 ;  /* 0x0000000104048824 */ /* 0x000fe200078e0a09 */
[----:B------:R-:W-:Y:S02]  /*0240*/  @!P0 IADD3 R3, R3, 0x1, RZ ;  /* 0x0000000103038810 */ /* 0x000fe40007ffe0ff */
[----:B------:R-:W-:Y:S02]  /*0250*/  ISETP.GT.U32.AND P4, PT, R9, R2, PT ;  /* 0x000000020900720c */ /* 0x000fe40003f84070 */
[----:B------:R-:W-:Y:S02]  /*0260*/  ISETP.GE.U32.AND P3, PT, R4, R9, PT ;  /* 0x000000090400720c */ /* 0x000fe40003f66070 */
[----:B------:R-:W-:Y:S01]  /*0270*/  ISETP.NE.AND P0, PT, R5, RZ, PT ;  /* 0x000000ff0500720c */ /* 0x000fe20003f05270 */
[C---:B-1----:R-:W-:Y:S01]  /*0280*/  IMAD.SHL.U32 R20, R8.reuse, 0x8, RZ ;  /* 0x0000000808147824 */ /* 0x042fe200078e00ff */
[----:B------:R-:W-:Y:S01]  /*0290*/  LOP3.LUT R5, RZ, R5, RZ, 0x33, !PT ;  /* 0x00000005ff057212 */ /* 0x000fe200078e33ff */
[C---:B------:R-:W-:Y:S01]  /*02a0*/  IMAD.SHL.U32 R23, R8.reuse, 0x2, RZ ;  /* 0x0000000208177824 */ /* 0x040fe200078e00ff */
[----:B------:R-:W-:-:S02]  /*02b0*/  LOP3.LUT R6, R8, 0x80, RZ, 0xc0, !PT ;  /* 0x0000008008067812 */ /* 0x000fc400078ec0ff */
[----:B------:R-:W-:Y:S02]  /*02c0*/  LOP3.LUT R4, R8, 0x20, RZ, 0xc0, !PT ;  /* 0x0000002008047812 */ /* 0x000fe400078ec0ff */
[----:B------:R-:W-:Y:S01]  /*02d0*/  SHF.R.U32.HI R10, RZ, 0x2, R8 ;  /* 0x00000002ff0a7819 */ /* 0x000fe20000011608 */
[----:B------:R-:W-:Y:S01]  /*02e0*/  @!P4 IMAD.IADD R2, R2, 0x1, -R9 ;  /* 0x000000010202c824 */ /* 0x000fe200078e0a09 */
[----:B------:R-:W-:Y:S02]  /*02f0*/  SHF.R.U32.HI R9, RZ, 0x2, R6 ;  /* 0x00000002ff097819 */ /* 0x000fe40000011606 */
[----:B------:R-:W-:Y:S01]  /*0300*/  @P3 IADD3 R3, R3, 0x1, RZ ;  /* 0x0000000103033810 */ /* 0x000fe20007ffe0ff */
[----:B------:R-:W-:Y:S01]  /*0310*/  @!P1 IMAD.MOV R2, RZ, RZ, -R2 ;  /* 0x000000ffff029224 */ /* 0x000fe200078e0a02 */
[----:B------:R-:W-:Y:S02]  /*0320*/  SHF.R.U32.HI R11, RZ, 0x3, R8 ;  /* 0x00000003ff0b7819 */ /* 0x000fe40000011608 */
[----:B------:R-:W-:Y:S01]  /*0330*/  SHF.R.U32.HI R7, RZ, 0x2, R4 ;  /* 0x00000002ff077819 */ /* 0x000fe20000011604 */
[----:B------:R-:W-:Y:S01]  /*0340*/  IMAD.MOV.U32 R12, RZ, RZ, R3 ;  /* 0x000000ffff0c7224 */ /* 0x000fe200078e0003 */
[----:B------:R-:W-:-:S02]  /*0350*/  SEL R3, R5, R2, !P0 ;  /* 0x0000000205037207 */ /* 0x000fc40004000000 */
[----:B------:R-:W-:Y:S01]  /*0360*/  LOP3.LUT R2, R9, 0x17, R10, 0xf8, !PT ;  /* 0x0000001709027812 */ /* 0x000fe200078ef80a */
[----:B------:R-:W-:Y:S02]  /*0370*/  @!P2 IMAD.MOV R12, RZ, RZ, -R12 ;  /* 0x000000ffff0ca224 */ /* 0x000fe400078e0a0c */
[----:B------:R-:W-:Y:S01]  /*0380*/  IMAD R21, R0, 0x8, R3 ;  /* 0x0000000800157824 */ /* 0x000fe200078e0203 */
[----:B------:R-:W-:Y:S02]  /*0390*/  SGXT.U32 R0, R11, 0x5 ;  /* 0x000000050b00781a */ /* 0x000fe40000000000 */
[----:B------:R-:W-:Y:S01]  /*03a0*/  SEL R5, R5, R12, !P0 ;  /* 0x0000000c05057207 */ /* 0x000fe20004000000 */
[----:B------:R-:W-:Y:S01]  /*03b0*/  IMAD.SHL.U32 R21, R21, 0x40, RZ ;  /* 0x0000004015157824 */ /* 0x000fe200078e00ff */
[----:B------:R-:W-:-:S03]  /*03c0*/  LOP3.LUT R12, R2, R7, RZ, 0xfc, !PT ;  /* 0x00000007020c7212 */ /* 0x000fc600078efcff */
[----:B------:R-:W-:Y:S01]  /*03d0*/  IMAD.SHL.U32 R3, R5, 0x20, RZ ;  /* 0x0000002005037824 */ /* 0x000fe200078e00ff */
[----:B------:R-:W-:-:S04]  /*03e0*/  LOP3.LUT R5, R21, R12, RZ, 0xfc, !PT ;  /* 0x0000000c15057212 */ /* 0x000fc800078efcff */
[----:B------:R-:W-:Y:S01]  /*03f0*/  LOP3.LUT R11, R3, R0, RZ, 0xfc, !PT ;  /* 0x00000000030b7212 */ /* 0x000fe200078efcff */
[----:B------:R-:W-:-:S04]  /*0400*/  IMAD.HI R13, R5, 0x7f807f81, RZ ;  /* 0x7f807f81050d7827 */ /* 0x000fc800078e02ff */
[----:B------:R-:W-:Y:S01]  /*0410*/  IMAD.HI R2, R11, 0x2aaaaaab, RZ ;  /* 0x2aaaaaab0b027827 */ /* 0x000fe200078e02ff */
[----:B------:R-:W-:-:S04]  /*0420*/  SHF.R.U32.HI R14, RZ, 0x1f, R13 ;  /* 0x0000001fff0e7819 */ /* 0x000fc8000001160d */
[----:B------:R-:W-:Y:S02]  /*0430*/  SHF.R.U32.HI R15, RZ, 0x1f, R2 ;  /* 0x0000001fff0f7819 */ /* 0x000fe40000011602 */
[----:B------:R-:W-:Y:S02]  /*0440*/  LEA.HI.SX32 R14, R13, R14, 0x15 ;  /* 0x0000000e0d0e7211 */ /* 0x000fe400078faaff */
[----:B------:R-:W-:Y:S01]  /*0450*/  LEA.HI R16, R2, R15, RZ, 0x17 ;  /* 0x0000000f02107211 */ /* 0x000fe200078fb8ff */
[----:B------:R-:W-:Y:S01]  /*0460*/  IMAD.SHL.U32 R2, R8, 0x4, RZ ;  /* 0x0000000408027824 */ /* 0x000fe200078e00ff */
[----:B------:R-:W-:Y:S01]  /*0470*/  LOP3.LUT R13, R20, 0x18, RZ, 0xc0, !PT ;  /* 0x00000018140d7812 */ /* 0x000fe200078ec0ff */
[----:B------:R-:W-:Y:S01]  /*0480*/  IMAD R14, R14, -0x1010, R5 ;  /* 0xffffeff00e0e7824 */ /* 0x000fe200078e0205 */
[----:B------:R-:W-:Y:S01]  /*0490*/  SHF.R.U32.HI R15, RZ, 0x1, R4 ;  /* 0x00000001ff0f7819 */ /* 0x000fe20000011604 */
[----:B------:R-:W-:Y:S01]  /*04a0*/  IMAD R16, R16, -0xc00, R11 ;  /* 0xfffff40010107824 */ /* 0x000fe200078e020b */
[----:B------:R-:W-:Y:S01]  /*04b0*/  LOP3.LUT R11, R2, 0x1c, RZ, 0xc0, !PT ;  /* 0x0000001c020b7812 */ /* 0x000fe200078ec0ff */
[----:B------:R-:W-:Y:S01]  /*04c0*/  IMAD R14, R14, 0xc00, R13 ;  /* 0x00000c000e0e7824 */ /* 0x000fe200078e020d */
[----:B------:R-:W-:-:S02]  /*04d0*/  LOP3.LUT R5, R13, 0x10, R8, 0x78, !PT ;  /* 0x000000100d057812 */ /* 0x000fc400078e7808 */
[----:B------:R-:W-:Y:S01]  /*04e0*/  LOP3.LUT R15, R15, 0x1c, R2, 0x78, !PT ;  /* 0x0000001c0f0f7812 */ /* 0x000fe200078e7802 */
[----:B------:R-:W-:Y:S01]  /*04f0*/  IMAD R11, R16, 0xc00, R11 ;  /* 0x00000c00100b7824 */ /* 0x000fe200078e020b */
[----:B------:R-:W-:Y:S01]  /*0500*/  IADD3 R32, P0, R14, c[0x0][0x160], RZ ;  /* 0x000058000e207a10 */ /* 0x000fe20007f1e0ff */
[----:B------:R-:W-:Y:S01]  /*0510*/  IMAD R5, R12, 0x20, R5 ;  /* 0x000000200c057824 */ /* 0x000fe200078e0205 */
[----:B------:R-:W-:Y:S01]  /*0520*/  LOP3.LUT R28, R2, 0x10, R8, 0x48, !PT ;  /* 0x00000010021c7812 */ /* 0x000fe200078e4808 */
[----:B------:R-:W-:Y:S01]  /*0530*/  IMAD R4, R0, 0x20, R15 ;  /* 0x0000002000047824 */ /* 0x000fe200078e020f */
[C---:B------:R-:W-:Y:S02]  /*0540*/  IADD3 R30, P1, R11.reuse, c[0x0][0x168], RZ ;  /* 0x00005a000b1e7a10 */ /* 0x040fe40007f3e0ff */
[----:B------:R-:W-:Y:S02]  /*0550*/  LEA.HI.X.SX32 R33, R14, c[0x0][0x164], 0x1, P0 ;  /* 0x000059000e217a11 */ /* 0x000fe400000f0eff */
[----:B------:R-:W-:-:S02]  /*0560*/  LEA.HI.X.SX32 R31, R11, c[0x0][0x16c], 0x1, P1 ;  /* 0x00005b000b1f7a11 */ /* 0x000fc400008f0eff */
[----:B------:R-:W-:Y:S01]  /*0570*/  LOP3.LUT R11, R8, 0xf, RZ, 0xc0, !PT ;  /* 0x0000000f080b7812 */ /* 0x000fe200078ec0ff */
[----:B------:R1:W-:Y:S01]  /*0580*/  LDGSTS.E.64 [R5], [R32.64] ;  /* 0x0000000020057fae */ /* 0x0003e2000b921a44 */
[----:B------:R-:W-:Y:S02]  /*0590*/  LOP3.LUT R22, R2, 0x10, R23, 0x48, !PT ;  /* 0x0000001002167812 */ /* 0x000fe400078e4817 */
[----:B------:R-:W-:Y:S01]  /*05a0*/  LOP3.LUT R10, R11, 0x10, R10, 0xf8, !PT ;  /* 0x000000100b0a7812 */ /* 0x000fe200078ef80a */
[----:B------:R-:W0:Y:S01]  /*05b0*/  LDGDEPBAR ;  /* 0x00000000000079af */ /* 0x000e220000000000 */
[----:B------:R-:W-:Y:S02]  /*05c0*/  LOP3.LUT R11, R7, 0x7, R8, 0xf8, !PT ;  /* 0x00000007070b7812 */ /* 0x000fe400078ef808 */
[----:B------:R-:W-:Y:S01]  /*05d0*/  LOP3.LUT R9, R10, R9, RZ, 0xfc, !PT ;  /* 0x000000090a097212 */ /* 0x000fe200078efcff */
[----:B------:R2:W-:Y:S01]  /*05e0*/  LDGSTS.E [R4+0x2000], [R30.64] ;  /* 0x020000001e047fae */ /* 0x0005e2000b921844 */
[----:B------:R-:W-:Y:S01]  /*05f0*/  IADD3 R34, P1, R30, 0x1000, RZ ;  /* 0x000010001e227810 */ /* 0x000fe20007f3e0ff */
[----:B------:R-:W-:Y:S01]  /*0600*/  IMAD R22, R11, 0x20, R22 ;  /* 0x000000200b167824 */ /* 0x000fe200078e0216 */
[----:B------:R-:W-:Y:S01]  /*0610*/  LOP3.LUT R20, R20, 0x2e0, RZ, 0xc0, !PT ;  /* 0x000002e014147812 */ /* 0x000fe200078ec0ff */
[----:B------:R-:W0:Y:S01]  /*0620*/  LDGDEPBAR ;  /* 0x00000000000079af */ /* 0x000e220000000000 */
[----:B------:R-:W-:-:S02]  /*0630*/  IMAD R28, R9, 0x20, R28 ;  /* 0x00000020091c7824 */ /* 0x000fc400078e021c */
[----:B------:R-:W-:Y:S01]  /*0640*/  IMAD.X R35, RZ, RZ, R31, P1 ;  /* 0x000000ffff237224 */ /* 0x000fe200008e061f */
[----:B------:R-:W-:Y:S01]  /*0650*/  BAR.SYNC.DEFER_BLOCKING 0x0 ;  /* 0x0000000000007b1d */ /* 0x000fe20000010000 */
[----:B------:R-:W-:-:S05]  /*0660*/  LOP3.LUT R23, R20, 0x6, R23, 0xf8, !PT ;  /* 0x0000000614177812 */ /* 0x000fca00078ef817 */
[----:B------:R-:W-:-:S04]  /*0670*/  IMAD R6, R6, 0x8, R23 ;  /* 0x0000000806067824 */ /* 0x000fc800078e0217 */
[----:B------:R-:W-:Y:S01]  /*0680*/  IMAD.IADD R7, R7, 0x1, R6 ;  /* 0x0000000107077824 */ /* 0x000fe200078e0206 */
[----:B------:R-:W-:Y:S01]  /*0690*/  @!PT LDS RZ, [RZ] ;  /* 0x00000000fffff984 */ /* 0x000fe20000000800 */
[----:B------:R-:W-:Y:S01]  /*06a0*/  @!PT LDS RZ, [RZ] ;  /* 0x00000000fffff984 */ /* 0x000fe20000000800 */
[----:B------:R-:W-:Y:S01]  /*06b0*/  @!PT LDS RZ, [RZ] ;  /* 0x00000000fffff984 */ /* 0x000fe20000000800 */
[----:B------:R1:W-:Y:S04]  /*06c0*/  LDGSTS.E.64 [R5+0x800], [R32.64+0x20] ;  /* 0x0080002020057fae */ /* 0x0003e8000b921a44 */
[----:B------:R-:W0:Y:S04]  /*06d0*/  LDGDEPBAR ;  /* 0x00000000000079af */ /* 0x000e280000000000 */
[----:B------:R2:W-:Y:S04]  /*06e0*/  LDGSTS.E [R4+0x2400], [R30.64+0x20] ;  /* 0x024000201e047fae */ /* 0x0005e8000b921844 */
[----:B------:R-:W0:Y:S04]  /*06f0*/  LDGDEPBAR ;  /* 0x00000000000079af */ /* 0x000e280000000000 */
[----:B------:R-:W-:Y:S06]  /*0700*/  BAR.SYNC.DEFER_BLOCKING 0x0 ;  /* 0x0000000000007b1d */ /* 0x000fec0000010000 */
        /* <DEDUP_REMOVED lines=14> */
[----:B------:R-:W0:Y:S01]  /*07f0*/  LDGDEPBAR ;  /* 0x00000000000079af */ /* 0x000e220000000000 */
[----:B------:R-:W-:-:S04]  /*0800*/  DEPBAR.LE SB0, 0x6 ;  /* 0x000081800000791a */ /* 0x000fc80000000000 */
[----:B------:R-:W-:Y:S06]  /*0810*/  BAR.SYNC.DEFER_BLOCKING 0x0 ;  /* 0x0000000000007b1d */ /* 0x000fec0000010000 */
[----:B------:R-:W-:Y:S04]  /*0820*/  LDSM.16.M88.2 R16, [R22+0x2000] ;  /* 0x002000001610783b */ /* 0x000fe80000000100 */
[----:B------:R-:W3:Y:S04]  /*0830*/  LDSM.16.M88.4 R12, [R28] ;  /* 0x000000001c0c783b */ /* 0x000ee80000000200 */
[----:B------:R-:W4:Y:S04]  /*0840*/  LDSM.16.M88.2 R8, [R22+0x2200] ;  /* 0x002200001608783b */ /* 0x000f280000000100 */
[----:B------:R-:W-:Y:S06]  /*0850*/  BAR.SYNC.DEFER_BLOCKING 0x0 ;  /* 0x0000000000007b1d */ /* 0x000fec0000010000 */
[----:B------:R-:W-:Y:S01]  /*0860*/  @!PT LDS RZ, [RZ] ;  /* 0x00000000fffff984 */ /* 0x000fe20000000800 */
[----:B------:R-:W-:Y:S01]  /*0870*/  @!PT LDS RZ, [RZ] ;  /* 0x00000000fffff984 */ /* 0x000fe20000000800 */
[----:B------:R-:W-:Y:S01]  /*0880*/  @!PT LDS RZ, [RZ] ;  /* 0x00000000fffff984 */ /* 0x000fe20000000800 */
[----:B------:R1:W-:Y:S04]  /*0890*/  LDGSTS.E.64 [R5], [R32.64+0x80] ;  /* 0x0000008020057fae */ /* 0x0003e8000b921a44 */
[----:B------:R-:W0:Y:S04]  /*08a0*/  LDGDEPBAR ;  /* 0x00000000000079af */ /* 0x000e280000000000 */
[----:B------:R2:W-:Y:S01]  /*08b0*/  LDGSTS.E [R4+0x2000], [R30.64+0x80] ;  /* 0x020000801e047fae */ /* 0x0005e2000b921844 */
[C---:B---3--:R-:W-:Y:S03]  /*08c0*/  IMMA.16832.S8.S8.SAT R16, R12.reuse.ROW, R16.COL, RZ ;  /* 0x000000100c107237 */ /* 0x048fe60000445cff */
[----:B------:R-:W0:Y:S05]  /*08d0*/  LDGDEPBAR ;  /* 0x00000000000079af */ /* 0x000e2a0000000000 */
[----:B----4-:R-:W-:Y:S01]  /*08e0*/  IMMA.16832.S8.S8.SAT R12, R12.ROW, R8.COL, RZ ;  /* 0x000000080c0c7237 */ /* 0x010fe20000445cff */
[----:B------:R-:W-:-:S04]  /*08f0*/  DEPBAR.LE SB0, 0x6 ;  /* 0x000081800000791a */ /* 0x000fc80000000000 */
[----:B------:R-:W-:Y:S06]  /*0900*/  BAR.SYNC.DEFER_BLOCKING 0x0 ;  /* 0x0000000000007b1d */ /* 0x000fec0000010000 */
[----:B------:R-:W-:Y:S04]  /*0910*/  LDSM.16.M88.2 R24, [R22+0x2400] ;  /* 0x002400001618783b */ /* 0x000fe80000000100 */
[----:B------:R-:W3:Y:S02]  /*0920*/  LDSM.16.M88.4 R8, [R28+0x800] ;  /* 0x000800001c08783b */ /* 0x000ee40000000200 */
[C---:B---3--:R-:W-:Y:S02]  /*0930*/  IMMA.16832.S8.S8.SAT R16, R8.reuse.ROW, R24.COL, R16 ;  /* 0x0000001808107237 */ /* 0x048fe40000445c10 */
[----:B------:R-:W3:Y:S04]  /*0940*/  LDSM.16.M88.2 R24, [R22+0x2600] ;  /* 0x002600001618783b */ /* 0x000ee80000000100 */
        /* <DEDUP_REMOVED lines=8> */
[----:B---3--:R-:W-:Y:S01]  /*09d0*/  IMMA.16832.S8.S8.SAT R12, R8.ROW, R24.COL, R12 ;  /* 0x00000018080c7237 */ /* 0x008fe20000445c0c */
        /* <DEDUP_REMOVED lines=33> */
[----:B------:R-:W3:Y:S02]  /*0bf0*/  LDSM.16.M88.4 R8, [R28] ;  /* 0x000000001c08783b */ /* 0x000ee40000000200 */
[C---:B---3--:R-:W-:Y:S02]  /*0c00*/  IMMA.16832.S8.S8.SAT R16, R8.reuse.ROW, R24.COL, R16 ;  /* 0x0000001808107237 */ /* 0x048fe40000445c10 */
[----:B------:R-:W3:Y:S04]  /*0c10*/  LDSM.16.M88.2 R24, [R22+0x2200] ;  /* 0x002200001618783b */ /* 0x000ee80000000100 */
[----:B------:R-:W-:Y:S06]  /*0c20*/  BAR.SYNC.DEFER_BLOCKING 0x0 ;  /* 0x0000000000007b1d */ /* 0x000fec0000010000 */
[----:B------:R-:W-:Y:S01]  /*0c30*/  @!PT LDS RZ, [RZ] ;  /* 0x00000000fffff984 */ /* 0x000fe20000000800 */
[----:B------:R-:W-:Y:S01]  /*0c40*/  @!PT LDS RZ, [RZ] ;  /* 0x00000000fffff984 */ /* 0x000fe20000000800 */
[----:B------:R-:W-:Y:S01]  /*0c50*/  @!PT LDS RZ, [RZ] ;  /* 0x00000000fffff984 */ /* 0x000fe20000000800 */
[----:B------:R1:W-:Y:S04]  /*0c60*/  LDGSTS.E.64 [R5], [R32.64+0x100] ;  /* 0x0000010020057fae */ /* 0x0003e8000b921a44 */
        /* <DEDUP_REMOVED lines=829> */
[----:B-1----:R-:W-:-:S05]  /*4040*/  IADD3 R32, P0, R32, 0x1000, RZ ;  /* 0x0000100020207810 */ /* 0x002fca0007f1e0ff */
[----:B------:R-:W-:Y:S01]  /*4050*/  IMAD.X R33, RZ, RZ, R33, P0 ;  /* 0x000000ffff217224 */ /* 0x000fe200000e0621 */
[----:B------:R-:W-:-:S04]  /*4060*/  DEPBAR.LE SB0, 0x6 ;  /* 0x000081800000791a */ /* 0x000fc80000000000 */
[----:B------:R-:W-:Y:S06]  /*4070*/  BAR.SYNC.DEFER_BLOCKING 0x0 ;  /* 0x0000000000007b1d */ /* 0x000fec0000010000 */
[----:B------:R-:W-:Y:S04]  /*4080*/  LDSM.16.M88.2 R26, [R22+0x2000] ;  /* 0x00200000161a783b */ /* 0x000fe80000000100 */
[----:B------:R-:W1:Y:S04]  /*4090*/  LDSM.16.M88.4 R8, [R28] ;  /* 0x000000001c08783b */ /* 0x000e680000000200 */
[----:B------:R-:W3:Y:S04]  /*40a0*/  LDSM.16.M88.2 R24, [R22+0x2200] ;  /* 0x002200001618783b */ /* 0x000ee80000000100 */
[----:B------:R-:W-:Y:S06]  /*40b0*/  BAR.SYNC.DEFER_BLOCKING 0x0 ;  /* 0x0000000000007b1d */ /* 0x000fec0000010000 */
[----:B------:R-:W-:Y:S01]  /*40c0*/  @!PT LDS RZ, [RZ] ;  /* 0x00000000fffff984 */ /* 0x000fe20000000800 */
[----:B------:R-:W-:Y:S01]  /*40d0*/  @!PT LDS RZ, [RZ] ;  /* 0x00000000fffff984 */ /* 0x000fe20000000800 */
[----:B------:R-:W-:Y:S01]  /*40e0*/  @!PT LDS RZ, [RZ] ;  /* 0x00000000fffff984 */ /* 0x000fe20000000800 */
[----:B------:R4:W-:Y:S04]  /*40f0*/  LDGSTS.E.64 [R5], [R32.64+-0x800] ;  /* 0x0000080020057fae */ /* 0x0009e8000b921a44 */
[----:B------:R-:W0:Y:S04]  /*4100*/  LDGDEPBAR ;  /* 0x00000000000079af */ /* 0x000e280000000000 */
[----:B------:R2:W-:Y:S01]  /*4110*/  LDGSTS.E [R4+0x2000], [R34.64+-0x800] ;  /* 0x0200080022047fae */ /* 0x0005e2000b921844 */
[C---:B-1----:R-:W-:Y:S03]  /*4120*/  IMMA.16832.S8.S8.SAT R16, R8.reuse.ROW, R26.COL, R16 ;  /* 0x0000001a08107237 */ /* 0x042fe60000445c10 */
[----:B------:R-:W0:Y:S05]  /*4130*/  LDGDEPBAR ;  /* 0x00000000000079af */ /* 0x000e2a0000000000 */
[----:B---3--:R-:W-:Y:S01]  /*4140*/  IMMA.16832.S8.S8.SAT R12, R8.ROW, R24.COL, R12 ;  /* 0x00000018080c7237 */ /* 0x008fe20000445c0c */
[----:B------:R-:W-:-:S04]  /*4150*/  DEPBAR.LE SB0, 0x6 ;  /* 0x000081800000791a */ /* 0x000fc80000000000 */
[----:B------:R-:W-:Y:S06]  /*4160*/  BAR.SYNC.DEFER_BLOCKING 0x0 ;  /* 0x0000000000007b1d */ /* 0x000fec0000010000 */
[----:B------:R-:W-:Y:S04]  /*4170*/  LDSM.16.M88.2 R26, [R22+0x2400] ;  /* 0x00240000161a783b */ /* 0x000fe80000000100 */
[----:B------:R-:W1:Y:S04]  /*4180*/  LDSM.16.M88.4 R8, [R28+0x800] ;  /* 0x000800001c08783b */ /* 0x000e680000000200 */
[----:B------:R-:W3:Y:S04]  /*4190*/  LDSM.16.M88.2 R24, [R22+0x2600] ;  /* 0x002600001618783b */ /* 0x000ee80000000100 */
[----:B------:R-:W-:Y:S06]  /*41a0*/  BAR.SYNC.DEFER_BLOCKING 0x0 ;  /* 0x0000000000007b1d */ /* 0x000fec0000010000 */
[----:B------:R-:W-:Y:S01]  /*41b0*/  @!PT LDS RZ, [RZ] ;  /* 0x00000000fffff984 */ /* 0x000fe20000000800 */
[----:B------:R-:W-:Y:S01]  /*41c0*/  @!PT LDS RZ, [RZ] ;  /* 0x00000000fffff984 */ /* 0x000fe20000000800 */
[----:B------:R-:W-:Y:S01]  /*41d0*/  @!PT LDS RZ, [RZ] ;  /* 0x00000000fffff984 */ /* 0x000fe20000000800 */
[----:B------:R4:W-:Y:S04]  /*41e0*/  LDGSTS.E.64 [R5+0x800], [R32.64+-0x7e0] ;  /* 0x0080082020057fae */ /* 0x0009e8000b921a44 */
        /* <DEDUP_REMOVED lines=464> */
[----:B------:R4:W-:Y:S04]  /*5ef0*/  LDGSTS.E.64 [R5], [R32.64+-0x400], !PT ;  /* 0x00000c0020057fae */ /* 0x0009e8000f921a44 */
[----:B------:R-:W0:Y:S04]  /*5f00*/  LDGDEPBAR ;  /* 0x00000000000079af */ /* 0x000e280000000000 */
[----:B------:R2:W-:Y:S01]  /*5f10*/  LDGSTS.E [R4+0x2000], [R34.64+-0x400], !PT ;  /* 0x02000c0022047fae */ /* 0x0005e2000f921844 */
        /* <DEDUP_REMOVED lines=12> */
[----:B------:R4:W-:Y:S04]  /*5fe0*/  LDGSTS.E.64 [R5+0x800], [R32.64+-0x3e0], !PT ;  /* 0x00800c2020057fae */ /* 0x0009e8000f921a44 */
        /* <DEDUP_REMOVED lines=34> */
[----:B---3--:R-:W-:Y:S07]  /*6210*/  IMMA.16832.S8.S8.SAT R12, R8.ROW, R24.COL, R12 ;  /* 0x00000018080c7237 */ /* 0x008fee0000445c0c */
[----:B------:R-:W-:-:S02]  /*6220*/  IADD3 R8, R6, 0x100, RZ ;  /* 0x0000010006087810 */ /* 0x000fc40007ffe0ff */
[----:B------:R-:W-:Y:S02]  /*6230*/  SHF.R.U32.HI R11, RZ, 0x3, R2 ;  /* 0x00000003ff0b7819 */ /* 0x000fe40000011602 */
[----:B------:R-:W-:Y:S02]  /*6240*/  SHF.R.U32.HI R8, RZ, 0x3, R8 ;  /* 0x00000003ff087819 */ /* 0x000fe40000011608 */
[----:B------:R-:W-:Y:S02]  /*6250*/  LOP3.LUT R9, R2, 0x3fc, RZ, 0xc0, !PT ;  /* 0x000003fc02097812 */ /* 0x000fe400078ec0ff */
[----:B------:R-:W-:Y:S02]  /*6260*/  LOP3.LUT R10, R8, 0xfc, RZ, 0xc0, !PT ;  /* 0x000000fc080a7812 */ /* 0x000fe400078ec0ff */
[----:B------:R-:W-:Y:S01]  /*6270*/  LEA.HI R8, R6, R7, RZ, 0x1d ;  /* 0x0000000706087211 */ /* 0x000fe200078fe8ff */
[----:B------:R-:W-:-:S04]  /*6280*/  DEPBAR.LE SB0, 0x0 ;  /* 0x000080000000791a */ /* 0x000fc80000000000 */
[----:B------:R-:W-:Y:S01]  /*6290*/  BAR.SYNC.DEFER_BLOCKING 0x0 ;  /* 0x0000000000007b1d */ /* 0x000fe20000010000 */
[----:B------:R-:W-:Y:S01]  /*62a0*/  IMAD.IADD R10, R7, 0x1, R10 ;  /* 0x00000001070a7824 */ /* 0x000fe200078e020a */
[----:B--2---:R-:W-:Y:S02]  /*62b0*/  LOP3.LUT R4, R11, 0x7c, RZ, 0xc0, !PT ;  /* 0x0000007c0b047812 */ /* 0x004fe400078ec0ff */
[----:B------:R-:W-:Y:S02]  /*62c0*/  LOP3.LUT R2, R3, 0x1c, R2, 0xf8, !PT ;  /* 0x0000001c03027812 */ /* 0x000fe400078ef802 */
[----:B------:R-:W-:Y:S01]  /*62d0*/  LOP3.LUT R3, R21, R0, RZ, 0xfc, !PT ;  /* 0x0000000015037212 */ /* 0x000fe200078efcff */
[----:B------:R-:W-:Y:S01]  /*62e0*/  IMAD.IADD R4, R9, 0x1, R4 ;  /* 0x0000000109047824 */ /* 0x000fe200078e0204 */
[----:B------:R-:W-:Y:S02]  /*62f0*/  ISETP.GE.AND P0, PT, R2, 0xc00, PT ;  /* 0x00000c000200780c */ /* 0x000fe40003f06270 */
[----:B------:R-:W-:-:S02]  /*6300*/  LOP3.LUT R0, R21, 0x20, R0, 0xfe, !PT ;  /* 0x0000002015007812 */ /* 0x000fc400078efe00 */
[----:B------:R-:W-:Y:S02]  /*6310*/  ISETP.LT.AND P1, PT, R3, 0x1010, !P0 ;  /* 0x000010100300780c */ /* 0x000fe40004721270 */
[----:B------:R-:W-:Y:S02]  /*6320*/  ISETP.LT.AND P0, PT, R0, 0x1010, !P0 ;  /* 0x000010100000780c */ /* 0x000fe40004701270 */
[----:B------:R-:W-:-:S04]  /*6330*/  LOP3.LUT R11, R9, 0x400, RZ, 0xfc, !PT ;  /* 0x00000400090b7812 */ /* 0x000fc800078efcff */
[----:B------:R-:W-:Y:S01]  /*6340*/  SHF.R.U32.HI R11, RZ, 0x3, R11 ;  /* 0x00000003ff0b7819 */ /* 0x000fe2000001160b */
[----:B------:R1:W-:Y:S03]  /*6350*/  STS.64 [R8.X4], R16 ;  /* 0x0000001008007388 */ /* 0x0003e60000004a00 */
[----:B------:R-:W-:Y:S01]  /*6360*/  LOP3.LUT R0, R11, 0xfc, RZ, 0xc0, !PT ;  /* 0x000000fc0b007812 */ /* 0x000fe200078ec0ff */
[----:B------:R-:W-:Y:S04]  /*6370*/  STS.64 [R10.X4+0x400], R18 ;  /* 0x000400120a007388 */ /* 0x000fe80000004a00 */
[----:B------:R-:W-:Y:S01]  /*6380*/  IMAD.IADD R0, R9, 0x1, R0 ;  /* 0x0000000109007824 */ /* 0x000fe200078e0200 */
[----:B------:R2:W-:Y:S04]  /*6390*/  STS.64 [R8.X4+0x40], R12 ;  /* 0x0000400c08007388 */ /* 0x0005e80000004a00 */
[----:B------:R-:W-:Y:S01]  /*63a0*/  STS.64 [R10.X4+0x440], R14 ;  /* 0x0004400e0a007388 */ /* 0x000fe20000004a00 */
[----:B-1----:R-:W-:-:S03]  /*63b0*/  IMAD.MOV.U32 R17, RZ, RZ, 0x4 ;  /* 0x00000004ff117424 */ /* 0x002fc600078e00ff */
[----:B------:R-:W-:Y:S01]  /*63c0*/  BAR.SYNC.DEFER_BLOCKING 0x0 ;  /* 0x0000000000007b1d */ /* 0x000fe20000010000 */
[----:B--2---:R-:W-:-:S04]  /*63d0*/  IMAD R8, R3, 0xc00, R2 ;  /* 0x00000c0003087824 */ /* 0x004fc800078e0202 */
[----:B------:R-:W-:Y:S01]  /*63e0*/  IMAD.WIDE R2, R8, R17, c[0x0][0x170] ;  /* 0x00005c0008027625 */ /* 0x000fe200078e0211 */
[----:B----4-:R-:W1:Y:S04]  /*63f0*/  LDS.128 R4, [R4.X4] ;  /* 0x0000000004047984 */ /* 0x010e680000004c00 */
[----:B-1----:R1:W-:Y:S01]  /*6400*/  @P1 STG.E.128 [R2.64], R4 ;  /* 0x0000000402001986 */ /* 0x0023e2000c101d04 */
[----:B------:R-:W-:Y:S05]  /*6410*/  @!P0 EXIT ;  /* 0x000000000000894d */ /* 0x000fea0003800000 */
[----:B-1----:R-:W1:Y:S01]  /*6420*/  LDS.128 R4, [R0.X4+0x1000] ;  /* 0x0010000000047984 */ /* 0x002e620000004c00 */
[----:B------:R-:W-:-:S05]  /*6430*/  IADD3 R2, R8, 0x18000, RZ ;  /* 0x0001800008027810 */ /* 0x000fca0007ffe0ff */
[----:B------:R-:W-:-:S05]  /*6440*/  IMAD.WIDE R2, R2, R17, c[0x0][0x170] ;  /* 0x00005c0002027625 */ /* 0x000fca00078e0211 */
[----:B-1----:R-:W-:Y:S01]  /*6450*/  STG.E.128 [R2.64], R4 ;  /* 0x0000000402007986 */ /* 0x002fe2000c101d04 */
[----:B------:R-:W-:Y:S05]  /*6460*/  EXIT ;  /* 0x000000000000794d */ /* 0x000fea0003800000 */
.L_x_0:
[----:B------:R-:W-:-:S00]  /*6470*/  BRA `(.L_x_0) ;  /* 0xfffffff000007947 */ /* 0x000fc0000383ffff */
[----:B------:R-:W-:-:S00]  /*6480*/  NOP ;  /* 0x0000000000007918 */ /* 0x000fc00000000000 */
[----:B------:R-:W-:-:S00]  /*6490*/  NOP ;  /* 0x0000000000007918 */ /* 0x000fc00000000000 */
[----:B------:R-:W-:-:S00]  /*64a0*/  NOP ;  /* 0x0000000000007918 */ /* 0x000fc00000000000 */
[----:B------:R-:W-:-:S00]  /*64b0*/  NOP ;  /* 0x0000000000007918 */ /* 0x000fc00000000000 */
[----:B------:R-:W-:-:S00]  /*64c0*/  NOP ;  /* 0x0000000000007918 */ /* 0x000fc00000000000 */
[----:B------:R-:W-:-:S00]  /*64d0*/  NOP ;  /* 0x0000000000007918 */ /* 0x000fc00000000000 */
[----:B------:R-:W-:-:S00]  /*64e0*/  NOP ;  /* 0x0000000000007918 */ /* 0x000fc00000000000 */
[----:B------:R-:W-:-:S00]  /*64f0*/  NOP ;  /* 0x0000000000007918 */ /* 0x000fc00000000000 */
.L_x_1:


//--------------------- .nv.shared.triton_mm      --------------------------
	.section	.nv.shared.triton_mm,"aw",@nobits
	.sectionflags	@""
	.align	16
